//
// Generated by NVIDIA NVVM Compiler
//
// Compiler Build ID: CL-36424714
// Cuda compilation tools, release 13.0, V13.0.88
// Based on NVVM 20.0.0
//

.version 9.0
.target sm_100
.address_size 64

	// .globl	_Z9transposePiS_

.visible .entry _Z9transposePiS_(
	.param .u64 .ptr .align 1 _Z9transposePiS__param_0,
	.param .u64 .ptr .align 1 _Z9transposePiS__param_1
)
{
	.reg .b32 	%r<8>;
	.reg .b64 	%rd<9>;

	ld.param.u64 	%rd1, [_Z9transposePiS__param_0];
	ld.param.u64 	%rd2, [_Z9transposePiS__param_1];
	cvta.to.global.u64 	%rd3, %rd2;
	cvta.to.global.u64 	%rd4, %rd1;
	mov.u32 	%r1, %ctaid.x;
	mov.u32 	%r2, %tid.x;
	mov.u32 	%r3, %ntid.x;
	mov.u32 	%r4, %nctaid.x;
	mad.lo.s32 	%r5, %r2, %r3, %r1;
	mul.wide.u32 	%rd5, %r5, 4;
	add.s64 	%rd6, %rd4, %rd5;
	ld.global.u32 	%r6, [%rd6];
	mad.lo.s32 	%r7, %r1, %r4, %r2;
	mul.wide.u32 	%rd7, %r7, 4;
	add.s64 	%rd8, %rd3, %rd7;
	st.global.u32 	[%rd8], %r6;
	ret;

}


// ===== COMPILED SASS (sm_100) =====

	.target	sm_100

	.elftype	@"ET_EXEC"


//--------------------- .note.nv.tkinfo           --------------------------
	.section	.note.nv.tkinfo,"",@"SHT_NOTE"
	.sectionflags	@"SHF_NOTE_NV_TKINFO"
	.tkinfo
        /*0018*/ 	.word	0x00000002
        /*0030*/ 	.string	""
        /*0030*/ 	.string	"ptxas"
        /*0030*/ 	.string	"Cuda compilation tools, release 13.0, V13.0.88"
        /*0030*/ 	.string	"Build cuda_13.0.r13.0/compiler.36424714_0"
        /*0030*/ 	.string	"-arch sm_100 -m 64 "



//--------------------- .note.nv.cuinfo           --------------------------
	.section	.note.nv.cuinfo,"",@"SHT_NOTE"
	.sectionflags	@"SHF_NOTE_NV_CUINFO"
        /*0018*/ 	.short	0x0002
        /*001a*/ 	.short	0x0064
        /*001c*/ 	.short	0x0082
	.zero		2


//--------------------- .nv.info                  --------------------------
	.section	.nv.info,"",@"SHT_CUDA_INFO"
	.align	4


	//----- nvinfo : EIATTR_REGCOUNT
	.align		4
        /*0000*/ 	.byte	0x04, 0x2f
        /*0002*/ 	.short	(.L_1 - .L_0)
	.align		4
.L_0:
        /*0004*/ 	.word	index@(_Z9transposePiS_)
        /*0008*/ 	.word	0x0000000a


	//----- nvinfo : EIATTR_FRAME_SIZE
	.align		4
.L_1:
        /*000c*/ 	.byte	0x04, 0x11
        /*000e*/ 	.short	(.L_3 - .L_2)
	.align		4
.L_2:
        /*0010*/ 	.word	index@(_Z9transposePiS_)
        /*0014*/ 	.word	0x00000000


	//----- nvinfo : EIATTR_MIN_STACK_SIZE
	.align		4
.L_3:
        /*0018*/ 	.byte	0x04, 0x12
        /*001a*/ 	.short	(.L_5 - .L_4)
	.align		4
.L_4:
        /*001c*/ 	.word	index@(_Z9transposePiS_)
        /*0020*/ 	.word	0x00000000
.L_5:


//--------------------- .nv.compat                --------------------------
	.section	.nv.compat,"",@"SHT_CUDA_COMPAT_INFO"
	.align	4
        /*0000*/ 	.byte	0x02, 0x09, 0x00, 0x00, 0x02, 0x02, 0x01, 0x00, 0x02, 0x05, 0x05, 0x00, 0x03, 0x07, 0x01, 0x01
        /*0010*/ 	.byte	0x02, 0x03, 0x00, 0x00, 0x02, 0x06, 0x01, 0x00, 0x04, 0x0b, 0x08, 0x00, 0x09, 0x00, 0x00, 0x00
        /*0020*/ 	.byte	0x00, 0x00, 0x00, 0x00


//--------------------- .nv.info._Z9transposePiS_ --------------------------
	.section	.nv.info._Z9transposePiS_,"",@"SHT_CUDA_INFO"
	.sectionflags	@""
	.align	4


	//----- nvinfo : EIATTR_CUDA_API_VERSION
	.align		4
        /*0000*/ 	.byte	0x04, 0x37
        /*0002*/ 	.short	(.L_7 - .L_6)
.L_6:
        /*0004*/ 	.word	0x00000082


	//----- nvinfo : EIATTR_KPARAM_INFO
	.align		4
.L_7:
        /*0008*/ 	.byte	0x04, 0x17
        /*000a*/ 	.short	(.L_9 - .L_8)
.L_8:
        /*000c*/ 	.word	0x00000000
        /*0010*/ 	.short	0x0001
        /*0012*/ 	.short	0x0008
        /*0014*/ 	.byte	0x00, 0xf5, 0x21, 0x00


	//----- nvinfo : EIATTR_KPARAM_INFO
	.align		4
.L_9:
        /*0018*/ 	.byte	0x04, 0x17
        /*001a*/ 	.short	(.L_11 - .L_10)
.L_10:
        /*001c*/ 	.word	0x00000000
        /*0020*/ 	.short	0x0000
        /*0022*/ 	.short	0x0000
        /*0024*/ 	.byte	0x00, 0xf5, 0x21, 0x00


	//----- nvinfo : EIATTR_SPARSE_MMA_MASK
	.align		4
.L_11:
        /*0028*/ 	.byte	0x03, 0x50
        /*002a*/ 	.short	0x0000


	//----- nvinfo : EIATTR_MAXREG_COUNT
	.align		4
        /*002c*/ 	.byte	0x03, 0x1b
        /*002e*/ 	.short	0x00ff


	//----- nvinfo : EIATTR_MERCURY_ISA_VERSION
	.align		4
        /*0030*/ 	.byte	0x03, 0x5f
        /*0032*/ 	.short	0x0101


	//----- nvinfo : EIATTR_VRC_CTA_INIT_COUNT
	.align		4
        /*0034*/ 	.byte	0x02, 0x4a
	.zero		1
	.zero		1


	//----- nvinfo : EIATTR_EXIT_INSTR_OFFSETS
	.align		4
        /*0038*/ 	.byte	0x04, 0x1c
        /*003a*/ 	.short	(.L_13 - .L_12)


	//   ....[0]....
.L_12:
        /*003c*/ 	.word	0x000000e0


	//----- nvinfo : EIATTR_CBANK_PARAM_SIZE
	.align		4
.L_13:
        /*0040*/ 	.byte	0x03, 0x19
        /*0042*/ 	.short	0x0010


	//----- nvinfo : EIATTR_PARAM_CBANK
	.align		4
        /*0044*/ 	.byte	0x04, 0x0a
        /*0046*/ 	.short	(.L_15 - .L_14)
	.align		4
.L_14:
        /*0048*/ 	.word	index@(.nv.constant0._Z9transposePiS_)
        /*004c*/ 	.short	0x0380
        /*004e*/ 	.short	0x0010


	//----- nvinfo : EIATTR_SW_WAR
	.align		4
.L_15:
        /*0050*/ 	.byte	0x04, 0x36
        /*0052*/ 	.short	(.L_17 - .L_16)
.L_16:
        /*0054*/ 	.word	0x00000008
.L_17:


//--------------------- .nv.callgraph             --------------------------
	.section	.nv.callgraph,"",@"SHT_CUDA_CALLGRAPH"
	.align	4
	.sectionentsize	8
	.align		4
        /*0000*/ 	.word	0x00000000
	.align		4
        /*0004*/ 	.word	0xffffffff
	.align		4
        /*0008*/ 	.word	0x00000000
	.align		4
        /*000c*/ 	.word	0xfffffffe
	.align		4
        /*0010*/ 	.word	0x00000000
	.align		4
        /*0014*/ 	.word	0xfffffffd
	.align		4
        /*0018*/ 	.word	0x00000000
	.align		4
        /*001c*/ 	.word	0xfffffffc


//--------------------- .text._Z9transposePiS_    --------------------------
	.section	.text._Z9transposePiS_,"ax",@progbits
	.align	128
        .global         _Z9transposePiS_
        .type           _Z9transposePiS_,@function
        .size           _Z9transposePiS_,(.L_x_1 - _Z9transposePiS_)
        .other          _Z9transposePiS_,@"STO_CUDA_ENTRY STV_DEFAULT"
_Z9transposePiS_:
.text._Z9transposePiS_:
[----:B------:R-:W-:Y:S01]  /*0000*/  LDC R1, c[0x0][0x37c] ;  /* 0x0000df00ff017b82 */ /* 0x000fe20000000800 */
[----:B------:R-:W0:Y:S07]  /*0010*/  S2R R7, SR_TID.X ;  /* 0x0000000000077919 */ /* 0x000e2e0000002100 */
[----:B------:R-:W0:Y:S01]  /*0020*/  S2UR UR6, SR_CTAID.X ;  /* 0x00000000000679c3 */ /* 0x000e220000002500 */
[----:B------:R-:W1:Y:S07]  /*0030*/  LDCU.64 UR4, c[0x0][0x358] ;  /* 0x00006b00ff0477ac */ /* 0x000e6e0008000a00 */
[----:B------:R-:W0:Y:S08]  /*0040*/  LDC R0, c[0x0][0x360] ;  /* 0x0000d800ff007b82 */ /* 0x000e300000000800 */
[----:B------:R-:W2:Y:S01]  /*0050*/  LDC.64 R2, c[0x0][0x380] ;  /* 0x0000e000ff027b82 */ /* 0x000ea20000000a00 */
[----:B0-----:R-:W-:-:S04]  /*0060*/  IMAD R5, R7, R0, UR6 ;  /* 0x0000000607057e24 */ /* 0x001fc8000f8e0200 */
[----:B--2---:R-:W-:-:S03]  /*0070*/  IMAD.WIDE.U32 R2, R5, 0x4, R2 ;  /* 0x0000000405027825 */ /* 0x004fc600078e0002 */
[----:B------:R-:W0:Y:S03]  /*0080*/  LDC R0, c[0x0][0x370] ;  /* 0x0000dc00ff007b82 */ /* 0x000e260000000800 */
[----:B-1----:R-:W2:Y:S05]  /*0090*/  LDG.E R3, desc[UR4][R2.64] ;  /* 0x0000000402037981 */ /* 0x002eaa000c1e1900 */
[----:B------:R-:W1:Y:S01]  /*00a0*/  LDC.64 R4, c[0x0][0x388] ;  /* 0x0000e200ff047b82 */ /* 0x000e620000000a00 */
[----:B0-----:R-:W-:-:S04]  /*00b0*/  IMAD R7, R0, UR6, R7 ;  /* 0x0000000600077c24 */ /* 0x001fc8000f8e0207 */
[----:B-1----:R-:W-:-:S05]  /*00c0*/  IMAD.WIDE.U32 R4, R7, 0x4, R4 ;  /* 0x0000000407047825 */ /* 0x002fca00078e0004 */
[----:B--2---:R-:W-:Y:S01]  /*00d0*/  STG.E desc[UR4][R4.64], R3 ;  /* 0x0000000304007986 */ /* 0x004fe2000c101904 */
[----:B------:R-:W-:Y:S05]  /*00e0*/  EXIT ;  /* 0x000000000000794d */ /* 0x000fea0003800000 */
.L_x_0:
[----:B------:R-:W-:-:S00]  /*00f0*/  BRA `(.L_x_0) ;  /* 0xfffffffc00fc7947 */ /* 0x000fc0000383ffff */
[----:B------:R-:W-:-:S00]  /*0100*/  NOP ;  /* 0x0000000000007918 */ /* 0x000fc00000000000 */
[----:B------:R-:W-:-:S00]  /*0110*/  NOP ;  /* 0x0000000000007918 */ /* 0x000fc00000000000 */
[----:B------:R-:W-:-:S00]  /*0120*/  NOP ;  /* 0x0000000000007918 */ /* 0x000fc00000000000 */
[----:B------:R-:W-:-:S00]  /*0130*/  NOP ;  /* 0x0000000000007918 */ /* 0x000fc00000000000 */
[----:B------:R-:W-:-:S00]  /*0140*/  NOP ;  /* 0x0000000000007918 */ /* 0x000fc00000000000 */
[----:B------:R-:W-:-:S00]  /*0150*/  NOP ;  /* 0x0000000000007918 */ /* 0x000fc00000000000 */
[----:B------:R-:W-:-:S00]  /*0160*/  NOP ;  /* 0x0000000000007918 */ /* 0x000fc00000000000 */
[----:B------:R-:W-:-:S00]  /*0170*/  NOP ;  /* 0x0000000000007918 */ /* 0x000fc00000000000 */
.L_x_1:


//--------------------- .nv.shared.reserved.0     --------------------------
	.section	.nv.shared.reserved.0,"aw",@nobits
	.weak		__nv_reservedSMEM_offset_0_alias
	.size		__nv_reservedSMEM_offset_0_alias, 0, 64
	.other		__nv_reservedSMEM_offset_0_alias,@"STO_CUDA_RESERVED_SHARED STV_DEFAULT"
__nv_reservedSMEM_offset_0_alias:
	.zero		0
	.zero		64


//--------------------- .nv.constant0._Z9transposePiS_ --------------------------
	.section	.nv.constant0._Z9transposePiS_,"a",@progbits
	.sectionflags	@""
	.align	4
.nv.constant0._Z9transposePiS_:
	.zero		912


//--------------------- SYMBOLS --------------------------

	.type		.nv.reservedSmem.offset0,@object
	.size		.nv.reservedSmem.offset0,0x4
